	.headerflags	@"EF_CUDA_TEXMODE_UNIFIED EF_CUDA_64BIT_ADDRESS EF_CUDA_ACCELERATORS EF_CUDA_SM90 EF_CUDA_VIRTUAL_SM(EF_CUDA_SM90)"
	.elftype	@"ET_EXEC"


//--------------------- .nv.info                  --------------------------
	.section	.nv.info,"",@"SHT_CUDA_INFO"
	.align	4


	//----- nvinfo : EIATTR_REGCOUNT
	.align		4
        /*0000*/ 	.byte	0x04, 0x2f
        /*0002*/ 	.short	(.L_1 - .L_0)
	.align		4
.L_0:
        /*0004*/ 	.word	index@(triton_poi_fused_convolution_relu_threshold_backward_38)
        /*0008*/ 	.word	0x0000000c


	//----- nvinfo : EIATTR_MIN_STACK_SIZE
	.align		4
.L_1:
        /*000c*/ 	.byte	0x04, 0x12
        /*000e*/ 	.short	(.L_3 - .L_2)
	.align		4
.L_2:
        /*0010*/ 	.word	index@(triton_poi_fused_convolution_relu_threshold_backward_38)
        /*0014*/ 	.word	0x00000000


	//----- nvinfo : EIATTR_FRAME_SIZE
	.align		4
.L_3:
        /*0018*/ 	.byte	0x04, 0x11
        /*001a*/ 	.short	(.L_5 - .L_4)
	.align		4
.L_4:
        /*001c*/ 	.word	index@(triton_poi_fused_convolution_relu_threshold_backward_38)
        /*0020*/ 	.word	0x00000000


	//----- nvinfo : EIATTR_MIN_STACK_SIZE
	.align		4
.L_5:
        /*0024*/ 	.byte	0x04, 0x12
        /*0026*/ 	.short	(.L_7 - .L_6)
	.align		4
.L_6:
        /*0028*/ 	.word	index@(triton_poi_fused_convolution_relu_threshold_backward_38)
        /*002c*/ 	.word	0x00000000
.L_7:


//--------------------- .nv.info.triton_poi_fused_convolution_relu_threshold_backward_38 --------------------------
	.section	.nv.info.triton_poi_fused_convolution_relu_threshold_backward_38,"",@"SHT_CUDA_INFO"
	.sectionflags	@""
	.align	4


	//----- nvinfo : EIATTR_CUDA_API_VERSION
	.align		4
        /*0000*/ 	.byte	0x04, 0x37
        /*0002*/ 	.short	(.L_9 - .L_8)
.L_8:
        /*0004*/ 	.word	0x0000007c


	//----- nvinfo : EIATTR_KPARAM_INFO
	.align		4
.L_9:
        /*0008*/ 	.byte	0x04, 0x17
        /*000a*/ 	.short	(.L_11 - .L_10)
.L_10:
        /*000c*/ 	.word	0x00000000
        /*0010*/ 	.short	0x0003
        /*0012*/ 	.short	0x0018
        /*0014*/ 	.byte	0x00, 0xf0, 0x11, 0x00


	//----- nvinfo : EIATTR_KPARAM_INFO
	.align		4
.L_11:
        /*0018*/ 	.byte	0x04, 0x17
        /*001a*/ 	.short	(.L_13 - .L_12)
.L_12:
        /*001c*/ 	.word	0x00000000
        /*0020*/ 	.short	0x0002
        /*0022*/ 	.short	0x0010
        /*0024*/ 	.byte	0x00, 0xf4, 0x21, 0x00


	//----- nvinfo : EIATTR_KPARAM_INFO
	.align		4
.L_13:
        /*0028*/ 	.byte	0x04, 0x17
        /*002a*/ 	.short	(.L_15 - .L_14)
.L_14:
        /*002c*/ 	.word	0x00000000
        /*0030*/ 	.short	0x0001
        /*0032*/ 	.short	0x0008
        /*0034*/ 	.byte	0x00, 0xf4, 0x21, 0x00


	//----- nvinfo : EIATTR_KPARAM_INFO
	.align		4
.L_15:
        /*0038*/ 	.byte	0x04, 0x17
        /*003a*/ 	.short	(.L_17 - .L_16)
.L_16:
        /*003c*/ 	.word	0x00000000
        /*0040*/ 	.short	0x0000
        /*0042*/ 	.short	0x0000
        /*0044*/ 	.byte	0x00, 0xf4, 0x21, 0x00


	//----- nvinfo : EIATTR_SPARSE_MMA_MASK
	.align		4
.L_17:
        /*0048*/ 	.byte	0x03, 0x50
        /*004a*/ 	.short	0x0000


	//----- nvinfo : EIATTR_MAXREG_COUNT
	.align		4
        /*004c*/ 	.byte	0x03, 0x1b
        /*004e*/ 	.short	0x00ff


	//----- nvinfo : EIATTR_EXIT_INSTR_OFFSETS
	.align		4
        /*0050*/ 	.byte	0x04, 0x1c
        /*0052*/ 	.short	(.L_19 - .L_18)


	//   ....[0]....
.L_18:
        /*0054*/ 	.word	0x00000200


	//----- nvinfo : EIATTR_REQNTID
	.align		4
.L_19:
        /*0058*/ 	.byte	0x04, 0x10
        /*005a*/ 	.short	(.L_21 - .L_20)
.L_20:
        /*005c*/ 	.word	0x00000080
        /*0060*/ 	.word	0x00000001
        /*0064*/ 	.word	0x00000001


	//----- nvinfo : EIATTR_CBANK_PARAM_SIZE
	.align		4
.L_21:
        /*0068*/ 	.byte	0x03, 0x19
        /*006a*/ 	.short	0x001c


	//----- nvinfo : EIATTR_PARAM_CBANK
	.align		4
        /*006c*/ 	.byte	0x04, 0x0a
        /*006e*/ 	.short	(.L_23 - .L_22)
	.align		4
.L_22:
        /*0070*/ 	.word	index@(.nv.constant0.triton_poi_fused_convolution_relu_threshold_backward_38)
        /*0074*/ 	.short	0x0210
        /*0076*/ 	.short	0x001c


	//----- nvinfo : EIATTR_SW_WAR
	.align		4
.L_23:
        /*0078*/ 	.byte	0x04, 0x36
        /*007a*/ 	.short	(.L_25 - .L_24)
.L_24:
        /*007c*/ 	.word	0x00000008
.L_25:


//--------------------- .nv.callgraph             --------------------------
	.section	.nv.callgraph,"",@"SHT_CUDA_CALLGRAPH"
	.align	4
	.sectionentsize	8
	.align		4
        /*0000*/ 	.word	0x00000000
	.align		4
        /*0004*/ 	.word	0xffffffff
	.align		4
        /*0008*/ 	.word	0x00000000
	.align		4
        /*000c*/ 	.word	0xfffffffe
	.align		4
        /*0010*/ 	.word	0x00000000
	.align		4
        /*0014*/ 	.word	0xfffffffd
	.align		4
        /*0018*/ 	.word	0x00000000
	.align		4
        /*001c*/ 	.word	0xfffffffc


//--------------------- .text.triton_poi_fused_convolution_relu_threshold_backward_38 --------------------------
	.section	.text.triton_poi_fused_convolution_relu_threshold_backward_38,"ax",@progbits
	.align	128
        .global         triton_poi_fused_convolution_relu_threshold_backward_38
        .type           triton_poi_fused_convolution_relu_threshold_backward_38,@function
        .size           triton_poi_fused_convolution_relu_threshold_backward_38,(.L_x_1 - triton_poi_fused_convolution_relu_threshold_backward_38)
        .other          triton_poi_fused_convolution_relu_threshold_backward_38,@"STO_CUDA_ENTRY STV_DEFAULT"
triton_poi_fused_convolution_relu_threshold_backward_38:
.text.triton_poi_fused_convolution_relu_threshold_backward_38:
[----:B------:R-:W-:Y:S01]  /*0000*/  LDC R1, c[0x0][0x28] ;  /* 0x00000a00ff017b82 */ /* 0x000fe20000000800 */
[----:B------:R-:W1:Y:S07]  /*0010*/  S2R R0, SR_TID.X ;  /* 0x0000000000007919 */ /* 0x000e6e0000002100 */
[----:B------:R-:W2:Y:S01]  /*0020*/  LDC.64 R2, c[0x0][0x210] ;  /* 0x00008400ff027b82 */ /* 0x000ea20000000a00 */
[----:B------:R-:W-:Y:S01]  /*0030*/  ULDC.64 UR4, c[0x0][0x208] ;  /* 0x0000820000047ab9 */ /* 0x000fe20000000a00 */
[----:B------:R-:W-:Y:S01]  /*0040*/  ULDC.64 UR6, c[0x0][0x220] ;  /* 0x0000880000067ab9 */ /* 0x000fe20000000a00 */
[----:B------:R-:W3:Y:S05]  /*0050*/  S2R R7, SR_CTAID.X ;  /* 0x0000000000077919 */ /* 0x000eea0000002500 */
[----:B------:R-:W4:Y:S01]  /*0060*/  LDC.64 R4, c[0x0][0x218] ;  /* 0x00008600ff047b82 */ /* 0x000f220000000a00 */
[----:B-1----:R-:W-:-:S05]  /*0070*/  IMAD.SHL.U32 R0, R0, 0x2, RZ ;  /* 0x0000000200007824 */ /* 0x002fca00078e00ff */
[----:B------:R-:W-:-:S05]  /*0080*/  LOP3.LUT R0, R0, 0xfe, RZ, 0xc0, !PT ;  /* 0x000000fe00007812 */ /* 0x000fca00078ec0ff */
[----:B---3--:R-:W-:-:S04]  /*0090*/  IMAD R7, R7, 0x100, R0 ;  /* 0x0000010007077824 */ /* 0x008fc800078e0200 */
[----:B------:R-:W-:-:S04]  /*00a0*/  IMAD.HI R0, R7, 0x2aaaaaab, RZ ;  /* 0x2aaaaaab07007827 */ /* 0x000fc800078e02ff */
[----:B--2---:R-:W-:Y:S01]  /*00b0*/  IMAD.WIDE R2, R7, 0x4, R2 ;  /* 0x0000000407027825 */ /* 0x004fe200078e0202 */
[----:B------:R-:W-:-:S04]  /*00c0*/  SHF.R.U32.HI R9, RZ, 0x1f, R0 ;  /* 0x0000001fff097819 */ /* 0x000fc80000011600 */
[----:B------:R-:W-:Y:S01]  /*00d0*/  LEA.HI R0, R0, R9, RZ, 0x1b ;  /* 0x0000000900007211 */ /* 0x000fe200078fd8ff */
[----:B------:R-:W2:Y:S04]  /*00e0*/  LDG.E.64 R2, desc[UR4][R2.64] ;  /* 0x0000000402027981 */ /* 0x000ea8000c1e1b00 */
[----:B------:R-:W-:-:S04]  /*00f0*/  IMAD R9, R0, -0xc0, R7 ;  /* 0xffffff4000097824 */ /* 0x000fc800078e0207 */
[----:B----4-:R-:W-:-:S06]  /*0100*/  IMAD.WIDE R4, R9, 0x4, R4 ;  /* 0x0000000409047825 */ /* 0x010fcc00078e0204 */
[----:B------:R-:W2:Y:S02]  /*0110*/  LDG.E.EL.64 R4, desc[UR4][R4.64] ;  /* 0x0000000404047981 */ /* 0x000ea4000c2e1b00 */
[C---:B--2---:R-:W-:Y:S01]  /*0120*/  FADD R0, R2.reuse, R4 ;  /* 0x0000000402007221 */ /* 0x044fe20000000000 */
[C---:B------:R-:W-:Y:S01]  /*0130*/  FADD R6, R3.reuse, R5 ;  /* 0x0000000503067221 */ /* 0x040fe20000000000 */
[----:B------:R-:W-:Y:S02]  /*0140*/  FSETP.GEU.AND P1, PT, R2, -R4, PT ;  /* 0x800000040200720b */ /* 0x000fe40003f2e000 */
[----:B------:R-:W-:Y:S02]  /*0150*/  FSETP.GEU.AND P0, PT, R3, -R5, PT ;  /* 0x800000050300720b */ /* 0x000fe40003f0e000 */
[----:B------:R-:W-:Y:S02]  /*0160*/  FSEL R0, R0, RZ, P1 ;  /* 0x000000ff00007208 */ /* 0x000fe40000800000 */
[----:B------:R-:W-:-:S02]  /*0170*/  FSEL R6, R6, RZ, P0 ;  /* 0x000000ff06067208 */ /* 0x000fc40000000000 */
[----:B------:R-:W-:Y:S02]  /*0180*/  FSETP.GTU.AND P1, PT, R0, RZ, PT ;  /* 0x000000ff0000720b */ /* 0x000fe40003f2c000 */
[----:B------:R-:W-:Y:S02]  /*0190*/  FSETP.GTU.AND P0, PT, R6, RZ, PT ;  /* 0x000000ff0600720b */ /* 0x000fe40003f0c000 */
[----:B------:R-:W-:Y:S02]  /*01a0*/  SEL R0, RZ, 0x1, P1 ;  /* 0x00000001ff007807 */ /* 0x000fe40000800000 */
[----:B------:R-:W-:Y:S02]  /*01b0*/  SEL R5, RZ, 0x100, P0 ;  /* 0x00000100ff057807 */ /* 0x000fe40000000000 */
[----:B------:R-:W-:-:S03]  /*01c0*/  IADD3 R2, P2, R7, UR6, RZ ;  /* 0x0000000607027c10 */ /* 0x000fc6000ff5e0ff */
[----:B------:R-:W-:Y:S01]  /*01d0*/  IMAD.IADD R5, R0, 0x1, R5 ;  /* 0x0000000100057824 */ /* 0x000fe200078e0205 */
[----:B------:R-:W-:-:S05]  /*01e0*/  LEA.HI.X.SX32 R3, R7, UR7, 0x1, P2 ;  /* 0x0000000707037c11 */ /* 0x000fca00090f0eff */
[----:B------:R-:W-:Y:S01]  /*01f0*/  STG.E.U16 desc[UR4][R2.64], R5 ;  /* 0x0000000502007986 */ /* 0x000fe2000c101504 */
[----:B------:R-:W-:Y:S05]  /*0200*/  EXIT ;  /* 0x000000000000794d */ /* 0x000fea0003800000 */
.L_x_0:
[----:B------:R-:W-:-:S00]  /*0210*/  BRA `(.L_x_0) ;  /* 0xfffffffc00fc7947 */ /* 0x000fc0000383ffff */
[----:B------:R-:W-:-:S00]  /*0220*/  NOP ;  /* 0x0000000000007918 */ /* 0x000fc00000000000 */
        /* <DEDUP_REMOVED lines=13> */
.L_x_1:


//--------------------- .nv.constant0.triton_poi_fused_convolution_relu_threshold_backward_38 --------------------------
	.section	.nv.constant0.triton_poi_fused_convolution_relu_threshold_backward_38,"a",@progbits
	.sectionflags	@""
	.align	4
.nv.constant0.triton_poi_fused_convolution_relu_threshold_backward_38:
	.zero		556
